//
// Generated by NVIDIA NVVM Compiler
//
// Compiler Build ID: CL-36424714
// Cuda compilation tools, release 13.0, V13.0.88
// Based on NVVM 20.0.0
//

.version 9.0
.target sm_100
.address_size 64

	// .globl	_Z9writeDataPiii
.extern .func  (.param .b32 func_retval0) vprintf
(
	.param .b64 vprintf_param_0,
	.param .b64 vprintf_param_1
)
;
.global .align 1 .b8 $str[32] = {82, 97, 110, 107, 32, 37, 100, 32, 119, 114, 105, 116, 105, 110, 103, 32, 116, 111, 32, 112, 111, 115, 105, 116, 105, 111, 110, 32, 37, 100, 10};

.visible .entry _Z9writeDataPiii(
	.param .u64 .ptr .align 1 _Z9writeDataPiii_param_0,
	.param .u32 _Z9writeDataPiii_param_1,
	.param .u32 _Z9writeDataPiii_param_2
)
{
	.local .align 8 .b8 	__local_depot0[8];
	.reg .b64 	%SP;
	.reg .b64 	%SPL;
	.reg .pred 	%p<2>;
	.reg .b32 	%r<6>;
	.reg .b64 	%rd<9>;

	mov.u64 	%SPL, __local_depot0;
	cvta.local.u64 	%SP, %SPL;
	ld.param.u64 	%rd1, [_Z9writeDataPiii_param_0];
	ld.param.u32 	%r1, [_Z9writeDataPiii_param_1];
	ld.param.u32 	%r2, [_Z9writeDataPiii_param_2];
	mov.u32 	%r3, %tid.x;
	setp.ge.u32 	%p1, %r3, %r2;
	@%p1 bra 	$L__BB0_2;
	add.u64 	%rd2, %SP, 0;
	add.u64 	%rd3, %SPL, 0;
	cvta.to.global.u64 	%rd4, %rd1;
	mul.wide.s32 	%rd5, %r1, 4;
	add.s64 	%rd6, %rd4, %rd5;
	st.global.u32 	[%rd6], %r1;
	st.local.v2.u32 	[%rd3], {%r1, %r1};
	mov.u64 	%rd7, $str;
	cvta.global.u64 	%rd8, %rd7;
	{ // callseq 0, 0
	.param .b64 param0;
	st.param.b64 	[param0], %rd8;
	.param .b64 param1;
	st.param.b64 	[param1], %rd2;
	.param .b32 retval0;
	call.uni (retval0), 
	vprintf, 
	(
	param0, 
	param1
	);
	ld.param.b32 	%r4, [retval0];
	} // callseq 0
$L__BB0_2:
	ret;

}


// ===== COMPILED SASS (sm_100) =====

	.target	sm_100

	.elftype	@"ET_EXEC"


//--------------------- .note.nv.tkinfo           --------------------------
	.section	.note.nv.tkinfo,"",@"SHT_NOTE"
	.sectionflags	@"SHF_NOTE_NV_TKINFO"
	.tkinfo
        /*0018*/ 	.word	0x00000002
        /*0030*/ 	.string	""
        /*0030*/ 	.string	"ptxas"
        /*0030*/ 	.string	"Cuda compilation tools, release 13.0, V13.0.88"
        /*0030*/ 	.string	"Build cuda_13.0.r13.0/compiler.36424714_0"
        /*0030*/ 	.string	"-arch sm_100 -m 64 "



//--------------------- .note.nv.cuinfo           --------------------------
	.section	.note.nv.cuinfo,"",@"SHT_NOTE"
	.sectionflags	@"SHF_NOTE_NV_CUINFO"
        /*0018*/ 	.short	0x0002
        /*001a*/ 	.short	0x0064
        /*001c*/ 	.short	0x0082
	.zero		2


//--------------------- .nv.info                  --------------------------
	.section	.nv.info,"",@"SHT_CUDA_INFO"
	.align	4


	//----- nvinfo : EIATTR_REGCOUNT
	.align		4
        /*0000*/ 	.byte	0x04, 0x2f
        /*0002*/ 	.short	(.L_2 - .L_1)
	.align		4
.L_1:
        /*0004*/ 	.word	index@(_Z9writeDataPiii)
        /*0008*/ 	.word	0x00000018


	//----- nvinfo : EIATTR_FRAME_SIZE
	.align		4
.L_2:
        /*000c*/ 	.byte	0x04, 0x11
        /*000e*/ 	.short	(.L_4 - .L_3)
	.align		4
.L_3:
        /*0010*/ 	.word	index@(_Z9writeDataPiii)
        /*0014*/ 	.word	0x00000008


	//----- nvinfo : EIATTR_MIN_STACK_SIZE
	.align		4
.L_4:
        /*0018*/ 	.byte	0x04, 0x12
        /*001a*/ 	.short	(.L_6 - .L_5)
	.align		4
.L_5:
        /*001c*/ 	.word	index@(_Z9writeDataPiii)
        /*0020*/ 	.word	0x00000008
.L_6:


//--------------------- .nv.compat                --------------------------
	.section	.nv.compat,"",@"SHT_CUDA_COMPAT_INFO"
	.align	4
        /*0000*/ 	.byte	0x02, 0x09, 0x00, 0x00, 0x02, 0x02, 0x01, 0x00, 0x02, 0x05, 0x05, 0x00, 0x03, 0x07, 0x01, 0x01
        /*0010*/ 	.byte	0x02, 0x03, 0x00, 0x00, 0x02, 0x06, 0x01, 0x00, 0x04, 0x0b, 0x08, 0x00, 0x09, 0x00, 0x00, 0x00
        /*0020*/ 	.byte	0x00, 0x00, 0x00, 0x00


//--------------------- .nv.info._Z9writeDataPiii --------------------------
	.section	.nv.info._Z9writeDataPiii,"",@"SHT_CUDA_INFO"
	.sectionflags	@""
	.align	4


	//----- nvinfo : EIATTR_CUDA_API_VERSION
	.align		4
        /*0000*/ 	.byte	0x04, 0x37
        /*0002*/ 	.short	(.L_8 - .L_7)
.L_7:
        /*0004*/ 	.word	0x00000082


	//----- nvinfo : EIATTR_KPARAM_INFO
	.align		4
.L_8:
        /*0008*/ 	.byte	0x04, 0x17
        /*000a*/ 	.short	(.L_10 - .L_9)
.L_9:
        /*000c*/ 	.word	0x00000000
        /*0010*/ 	.short	0x0002
        /*0012*/ 	.short	0x000c
        /*0014*/ 	.byte	0x00, 0xf0, 0x11, 0x00


	//----- nvinfo : EIATTR_KPARAM_INFO
	.align		4
.L_10:
        /*0018*/ 	.byte	0x04, 0x17
        /*001a*/ 	.short	(.L_12 - .L_11)
.L_11:
        /*001c*/ 	.word	0x00000000
        /*0020*/ 	.short	0x0001
        /*0022*/ 	.short	0x0008
        /*0024*/ 	.byte	0x00, 0xf0, 0x11, 0x00


	//----- nvinfo : EIATTR_KPARAM_INFO
	.align		4
.L_12:
        /*0028*/ 	.byte	0x04, 0x17
        /*002a*/ 	.short	(.L_14 - .L_13)
.L_13:
        /*002c*/ 	.word	0x00000000
        /*0030*/ 	.short	0x0000
        /*0032*/ 	.short	0x0000
        /*0034*/ 	.byte	0x00, 0xf5, 0x21, 0x00


	//----- nvinfo : EIATTR_SPARSE_MMA_MASK
	.align		4
.L_14:
        /*0038*/ 	.byte	0x03, 0x50
        /*003a*/ 	.short	0x0000


	//----- nvinfo : EIATTR_MAXREG_COUNT
	.align		4
        /*003c*/ 	.byte	0x03, 0x1b
        /*003e*/ 	.short	0x00ff


	//----- nvinfo : EIATTR_EXTERNS
	.align		4
        /*0040*/ 	.byte	0x04, 0x0f
        /*0042*/ 	.short	(.L_16 - .L_15)


	//   ....[0]....
	.align		4
.L_15:
        /*0044*/ 	.word	index@(vprintf)


	//----- nvinfo : EIATTR_MERCURY_ISA_VERSION
	.align		4
.L_16:
        /*0048*/ 	.byte	0x03, 0x5f
        /*004a*/ 	.short	0x0101


	//----- nvinfo : EIATTR_VRC_CTA_INIT_COUNT
	.align		4
        /*004c*/ 	.byte	0x02, 0x4a
	.zero		1
	.zero		1


	//----- nvinfo : EIATTR_SYSCALL_OFFSETS
	.align		4
        /*0050*/ 	.byte	0x04, 0x46
        /*0052*/ 	.short	(.L_18 - .L_17)


	//   ....[0]....
.L_17:
        /*0054*/ 	.word	0x00000170


	//----- nvinfo : EIATTR_EXIT_INSTR_OFFSETS
	.align		4
.L_18:
        /*0058*/ 	.byte	0x04, 0x1c
        /*005a*/ 	.short	(.L_20 - .L_19)


	//   ....[0]....
.L_19:
        /*005c*/ 	.word	0x00000090


	//   ....[1]....
        /*0060*/ 	.word	0x00000180


	//----- nvinfo : EIATTR_CRS_STACK_SIZE
	.align		4
.L_20:
        /*0064*/ 	.byte	0x04, 0x1e
        /*0066*/ 	.short	(.L_22 - .L_21)
.L_21:
        /*0068*/ 	.word	0x00000000


	//----- nvinfo : EIATTR_CBANK_PARAM_SIZE
	.align		4
.L_22:
        /*006c*/ 	.byte	0x03, 0x19
        /*006e*/ 	.short	0x0010


	//----- nvinfo : EIATTR_PARAM_CBANK
	.align		4
        /*0070*/ 	.byte	0x04, 0x0a
        /*0072*/ 	.short	(.L_24 - .L_23)
	.align		4
.L_23:
        /*0074*/ 	.word	index@(.nv.constant0._Z9writeDataPiii)
        /*0078*/ 	.short	0x0380
        /*007a*/ 	.short	0x0010


	//----- nvinfo : EIATTR_SW_WAR
	.align		4
.L_24:
        /*007c*/ 	.byte	0x04, 0x36
        /*007e*/ 	.short	(.L_26 - .L_25)
.L_25:
        /*0080*/ 	.word	0x00000008
.L_26:


//--------------------- .nv.callgraph             --------------------------
	.section	.nv.callgraph,"",@"SHT_CUDA_CALLGRAPH"
	.align	4
	.sectionentsize	8
	.align		4
        /*0000*/ 	.word	0x00000000
	.align		4
        /*0004*/ 	.word	0xffffffff
	.align		4
        /*0008*/ 	.word	index@(_Z9writeDataPiii)
	.align		4
        /*000c*/ 	.word	index@(vprintf)
	.align		4
        /*0010*/ 	.word	0x00000000
	.align		4
        /*0014*/ 	.word	0xfffffffe
	.align		4
        /*0018*/ 	.word	0x00000000
	.align		4
        /*001c*/ 	.word	0xfffffffd
	.align		4
        /*0020*/ 	.word	0x00000000
	.align		4
        /*0024*/ 	.word	0xfffffffc


//--------------------- .nv.constant4             --------------------------
	.section	.nv.constant4,"a",@progbits
	.align	8
	.align		8
.nv.constant4:
        /*0000*/ 	.dword	vprintf
	.align		8
        /*0008*/ 	.dword	$str


//--------------------- .text._Z9writeDataPiii    --------------------------
	.section	.text._Z9writeDataPiii,"ax",@progbits
	.align	128
        .global         _Z9writeDataPiii
        .type           _Z9writeDataPiii,@function
        .size           _Z9writeDataPiii,(.L_x_2 - _Z9writeDataPiii)
        .other          _Z9writeDataPiii,@"STO_CUDA_ENTRY STV_DEFAULT"
_Z9writeDataPiii:
.text._Z9writeDataPiii:
[----:B------:R-:W0:Y:S01]  /*0000*/  LDC R1, c[0x0][0x37c] ;  /* 0x0000df00ff017b82 */ /* 0x000e220000000800 */
[----:B------:R-:W1:Y:S01]  /*0010*/  S2R R0, SR_TID.X ;  /* 0x0000000000007919 */ /* 0x000e620000002100 */
[----:B------:R-:W1:Y:S01]  /*0020*/  LDCU UR6, c[0x0][0x38c] ;  /* 0x00007180ff0677ac */ /* 0x000e620008000800 */
[----:B0-----:R-:W-:Y:S01]  /*0030*/  VIADD R1, R1, 0xfffffff8 ;  /* 0xfffffff801017836 */ /* 0x001fe20000000000 */
[----:B------:R-:W0:Y:S01]  /*0040*/  LDCU UR4, c[0x0][0x2f8] ;  /* 0x00005f00ff0477ac */ /* 0x000e220008000800 */
[----:B------:R-:W2:Y:S03]  /*0050*/  LDCU UR5, c[0x0][0x2fc] ;  /* 0x00005f80ff0577ac */ /* 0x000ea60008000800 */
[----:B0-----:R-:W-:-:S05]  /*0060*/  IADD3 R6, P1, PT, R1, UR4, RZ ;  /* 0x0000000401067c10 */ /* 0x001fca000ff3e0ff */
[----:B--2---:R-:W-:Y:S01]  /*0070*/  IMAD.X R7, RZ, RZ, UR5, P1 ;  /* 0x00000005ff077e24 */ /* 0x004fe200088e06ff */
[----:B-1----:R-:W-:-:S13]  /*0080*/  ISETP.GE.U32.AND P0, PT, R0, UR6, PT ;  /* 0x0000000600007c0c */ /* 0x002fda000bf06070 */
[----:B------:R-:W-:Y:S05]  /*0090*/  @P0 EXIT ;  /* 0x000000000000094d */ /* 0x000fea0003800000 */
[----:B------:R-:W0:Y:S01]  /*00a0*/  LDC R10, c[0x0][0x388] ;  /* 0x0000e200ff0a7b82 */ /* 0x000e220000000800 */
[----:B------:R-:W1:Y:S01]  /*00b0*/  LDCU.64 UR4, c[0x0][0x358] ;  /* 0x00006b00ff0477ac */ /* 0x000e620008000a00 */
[----:B------:R-:W-:Y:S01]  /*00c0*/  MOV R0, 0x0 ;  /* 0x0000000000007802 */ /* 0x000fe20000000f00 */
[----:B------:R-:W2:Y:S05]  /*00d0*/  LDCU.64 UR6, c[0x4][0x8] ;  /* 0x01000100ff0677ac */ /* 0x000eaa0008000a00 */
[----:B------:R-:W3:Y:S08]  /*00e0*/  LDC.64 R2, c[0x0][0x380] ;  /* 0x0000e000ff027b82 */ /* 0x000ef00000000a00 */
[----:B------:R4:W5:Y:S01]  /*00f0*/  LDC.64 R8, c[0x4][R0] ;  /* 0x0100000000087b82 */ /* 0x0009620000000a00 */
[----:B--2---:R-:W-:Y:S01]  /*0100*/  IMAD.U32 R4, RZ, RZ, UR6 ;  /* 0x00000006ff047e24 */ /* 0x004fe2000f8e00ff */
[----:B0-----:R-:W-:-:S02]  /*0110*/  MOV R11, R10 ;  /* 0x0000000a000b7202 */ /* 0x001fc40000000f00 */
[----:B------:R-:W-:-:S03]  /*0120*/  MOV R5, UR7 ;  /* 0x0000000700057c02 */ /* 0x000fc60008000f00 */
[----:B------:R4:W-:Y:S01]  /*0130*/  STL.64 [R1], R10 ;  /* 0x0000000a01007387 */ /* 0x0009e20000100a00 */
[----:B---3--:R-:W-:-:S05]  /*0140*/  IMAD.WIDE R2, R10, 0x4, R2 ;  /* 0x000000040a027825 */ /* 0x008fca00078e0202 */
[----:B-1----:R4:W-:Y:S02]  /*0150*/  STG.E desc[UR4][R2.64], R10 ;  /* 0x0000000a02007986 */ /* 0x0029e4000c101904 */
[----:B------:R-:W-:-:S07]  /*0160*/  LEPC R20, `(.L_x_0) ;  /* 0x000000001014794e */ /* 0x000fce0000000000 */
[----:B----45:R-:W-:Y:S05]  /*0170*/  CALL.ABS.NOINC R8 ;  /* 0x0000000008007343 */ /* 0x030fea0003c00000 */
.L_x_0:
[----:B------:R-:W-:Y:S05]  /*0180*/  EXIT ;  /* 0x000000000000794d */ /* 0x000fea0003800000 */
.L_x_1:
[----:B------:R-:W-:-:S00]  /*0190*/  BRA `(.L_x_1) ;  /* 0xfffffffc00fc7947 */ /* 0x000fc0000383ffff */
[----:B------:R-:W-:-:S00]  /*01a0*/  NOP ;  /* 0x0000000000007918 */ /* 0x000fc00000000000 */
        /* <DEDUP_REMOVED lines=13> */
.L_x_2:


//--------------------- .nv.global.init           --------------------------
	.section	.nv.global.init,"aw",@progbits
.nv.global.init:
	.type		$str,@object
	.size		$str,(.L_0 - $str)
$str:
        /*0000*/ 	.byte	0x52, 0x61, 0x6e, 0x6b, 0x20, 0x25, 0x64, 0x20, 0x77, 0x72, 0x69, 0x74, 0x69, 0x6e, 0x67, 0x20
        /*0010*/ 	.byte	0x74, 0x6f, 0x20, 0x70, 0x6f, 0x73, 0x69, 0x74, 0x69, 0x6f, 0x6e, 0x20, 0x25, 0x64, 0x0a, 0x00
.L_0:


//--------------------- .nv.shared.reserved.0     --------------------------
	.section	.nv.shared.reserved.0,"aw",@nobits
	.weak		__nv_reservedSMEM_offset_0_alias
	.size		__nv_reservedSMEM_offset_0_alias, 0, 64
	.other		__nv_reservedSMEM_offset_0_alias,@"STO_CUDA_RESERVED_SHARED STV_DEFAULT"
__nv_reservedSMEM_offset_0_alias:
	.zero		0
	.zero		64


//--------------------- .nv.constant0._Z9writeDataPiii --------------------------
	.section	.nv.constant0._Z9writeDataPiii,"a",@progbits
	.sectionflags	@""
	.align	4
.nv.constant0._Z9writeDataPiii:
	.zero		912


//--------------------- SYMBOLS --------------------------

	.type		.nv.reservedSmem.offset0,@object
	.size		.nv.reservedSmem.offset0,0x4
	.type		vprintf,@function
